	.headerflags	@"EF_CUDA_TEXMODE_UNIFIED EF_CUDA_64BIT_ADDRESS EF_CUDA_ACCELERATORS EF_CUDA_SM90 EF_CUDA_VIRTUAL_SM(EF_CUDA_SM90)"
	.elftype	@"ET_EXEC"


//--------------------- .nv.info                  --------------------------
	.section	.nv.info,"",@"SHT_CUDA_INFO"
	.align	4


	//----- nvinfo : EIATTR_REGCOUNT
	.align		4
        /*0000*/ 	.byte	0x04, 0x2f
        /*0002*/ 	.short	(.L_1 - .L_0)
	.align		4
.L_0:
        /*0004*/ 	.word	index@(triton_poi_fused_cat_5)
        /*0008*/ 	.word	0x00000011


	//----- nvinfo : EIATTR_MIN_STACK_SIZE
	.align		4
.L_1:
        /*000c*/ 	.byte	0x04, 0x12
        /*000e*/ 	.short	(.L_3 - .L_2)
	.align		4
.L_2:
        /*0010*/ 	.word	index@(triton_poi_fused_cat_5)
        /*0014*/ 	.word	0x00000000


	//----- nvinfo : EIATTR_FRAME_SIZE
	.align		4
.L_3:
        /*0018*/ 	.byte	0x04, 0x11
        /*001a*/ 	.short	(.L_5 - .L_4)
	.align		4
.L_4:
        /*001c*/ 	.word	index@(triton_poi_fused_cat_5)
        /*0020*/ 	.word	0x00000000


	//----- nvinfo : EIATTR_MIN_STACK_SIZE
	.align		4
.L_5:
        /*0024*/ 	.byte	0x04, 0x12
        /*0026*/ 	.short	(.L_7 - .L_6)
	.align		4
.L_6:
        /*0028*/ 	.word	index@(triton_poi_fused_cat_5)
        /*002c*/ 	.word	0x00000000
.L_7:


//--------------------- .nv.info.triton_poi_fused_cat_5 --------------------------
	.section	.nv.info.triton_poi_fused_cat_5,"",@"SHT_CUDA_INFO"
	.sectionflags	@""
	.align	4


	//----- nvinfo : EIATTR_CUDA_API_VERSION
	.align		4
        /*0000*/ 	.byte	0x04, 0x37
        /*0002*/ 	.short	(.L_9 - .L_8)
.L_8:
        /*0004*/ 	.word	0x0000007c


	//----- nvinfo : EIATTR_KPARAM_INFO
	.align		4
.L_9:
        /*0008*/ 	.byte	0x04, 0x17
        /*000a*/ 	.short	(.L_11 - .L_10)
.L_10:
        /*000c*/ 	.word	0x00000000
        /*0010*/ 	.short	0x0004
        /*0012*/ 	.short	0x0020
        /*0014*/ 	.byte	0x00, 0xf0, 0x11, 0x00


	//----- nvinfo : EIATTR_KPARAM_INFO
	.align		4
.L_11:
        /*0018*/ 	.byte	0x04, 0x17
        /*001a*/ 	.short	(.L_13 - .L_12)
.L_12:
        /*001c*/ 	.word	0x00000000
        /*0020*/ 	.short	0x0003
        /*0022*/ 	.short	0x0018
        /*0024*/ 	.byte	0x00, 0xf4, 0x21, 0x00


	//----- nvinfo : EIATTR_KPARAM_INFO
	.align		4
.L_13:
        /*0028*/ 	.byte	0x04, 0x17
        /*002a*/ 	.short	(.L_15 - .L_14)
.L_14:
        /*002c*/ 	.word	0x00000000
        /*0030*/ 	.short	0x0002
        /*0032*/ 	.short	0x0010
        /*0034*/ 	.byte	0x00, 0xf4, 0x21, 0x00


	//----- nvinfo : EIATTR_KPARAM_INFO
	.align		4
.L_15:
        /*0038*/ 	.byte	0x04, 0x17
        /*003a*/ 	.short	(.L_17 - .L_16)
.L_16:
        /*003c*/ 	.word	0x00000000
        /*0040*/ 	.short	0x0001
        /*0042*/ 	.short	0x0008
        /*0044*/ 	.byte	0x00, 0xf4, 0x21, 0x00


	//----- nvinfo : EIATTR_KPARAM_INFO
	.align		4
.L_17:
        /*0048*/ 	.byte	0x04, 0x17
        /*004a*/ 	.short	(.L_19 - .L_18)
.L_18:
        /*004c*/ 	.word	0x00000000
        /*0050*/ 	.short	0x0000
        /*0052*/ 	.short	0x0000
        /*0054*/ 	.byte	0x00, 0xf4, 0x21, 0x00


	//----- nvinfo : EIATTR_SPARSE_MMA_MASK
	.align		4
.L_19:
        /*0058*/ 	.byte	0x03, 0x50
        /*005a*/ 	.short	0x0000


	//----- nvinfo : EIATTR_MAXREG_COUNT
	.align		4
        /*005c*/ 	.byte	0x03, 0x1b
        /*005e*/ 	.short	0x00ff


	//----- nvinfo : EIATTR_EXIT_INSTR_OFFSETS
	.align		4
        /*0060*/ 	.byte	0x04, 0x1c
        /*0062*/ 	.short	(.L_21 - .L_20)


	//   ....[0]....
.L_20:
        /*0064*/ 	.word	0x000003b0


	//----- nvinfo : EIATTR_REQNTID
	.align		4
.L_21:
        /*0068*/ 	.byte	0x04, 0x10
        /*006a*/ 	.short	(.L_23 - .L_22)
.L_22:
        /*006c*/ 	.word	0x00000100
        /*0070*/ 	.word	0x00000001
        /*0074*/ 	.word	0x00000001


	//----- nvinfo : EIATTR_CBANK_PARAM_SIZE
	.align		4
.L_23:
        /*0078*/ 	.byte	0x03, 0x19
        /*007a*/ 	.short	0x0024


	//----- nvinfo : EIATTR_PARAM_CBANK
	.align		4
        /*007c*/ 	.byte	0x04, 0x0a
        /*007e*/ 	.short	(.L_25 - .L_24)
	.align		4
.L_24:
        /*0080*/ 	.word	index@(.nv.constant0.triton_poi_fused_cat_5)
        /*0084*/ 	.short	0x0210
        /*0086*/ 	.short	0x0024


	//----- nvinfo : EIATTR_SW_WAR
	.align		4
.L_25:
        /*0088*/ 	.byte	0x04, 0x36
        /*008a*/ 	.short	(.L_27 - .L_26)
.L_26:
        /*008c*/ 	.word	0x00000008
.L_27:


//--------------------- .nv.callgraph             --------------------------
	.section	.nv.callgraph,"",@"SHT_CUDA_CALLGRAPH"
	.align	4
	.sectionentsize	8
	.align		4
        /*0000*/ 	.word	0x00000000
	.align		4
        /*0004*/ 	.word	0xffffffff
	.align		4
        /*0008*/ 	.word	0x00000000
	.align		4
        /*000c*/ 	.word	0xfffffffe
	.align		4
        /*0010*/ 	.word	0x00000000
	.align		4
        /*0014*/ 	.word	0xfffffffd
	.align		4
        /*0018*/ 	.word	0x00000000
	.align		4
        /*001c*/ 	.word	0xfffffffc


//--------------------- .text.triton_poi_fused_cat_5 --------------------------
	.section	.text.triton_poi_fused_cat_5,"ax",@progbits
	.align	128
        .global         triton_poi_fused_cat_5
        .type           triton_poi_fused_cat_5,@function
        .size           triton_poi_fused_cat_5,(.L_x_1 - triton_poi_fused_cat_5)
        .other          triton_poi_fused_cat_5,@"STO_CUDA_ENTRY STV_DEFAULT"
triton_poi_fused_cat_5:
.text.triton_poi_fused_cat_5:
[----:B------:R-:W-:Y:S01]  /*0000*/  LDC R1, c[0x0][0x28] ;  /* 0x00000a00ff017b82 */ /* 0x000fe20000000800 */
[----:B------:R-:W1:Y:S07]  /*0010*/  S2R R0, SR_TID.X ;  /* 0x0000000000007919 */ /* 0x000e6e0000002100 */
[----:B------:R-:W2:Y:S01]  /*0020*/  LDC.64 R6, c[0x0][0x210] ;  /* 0x00008400ff067b82 */ /* 0x000ea20000000a00 */
[----:B------:R-:W-:Y:S01]  /*0030*/  ULDC.64 UR4, c[0x0][0x208] ;  /* 0x0000820000047ab9 */ /* 0x000fe20000000a00 */
[----:B------:R-:W-:Y:S01]  /*0040*/  ULDC.64 UR6, c[0x0][0x220] ;  /* 0x0000880000067ab9 */ /* 0x000fe20000000a00 */
[----:B------:R-:W3:Y:S01]  /*0050*/  S2R R3, SR_CTAID.X ;  /* 0x0000000000037919 */ /* 0x000ee20000002500 */
[----:B-1----:R-:W-:-:S05]  /*0060*/  IMAD.SHL.U32 R0, R0, 0x2, RZ ;  /* 0x0000000200007824 */ /* 0x002fca00078e00ff */
[----:B------:R-:W-:-:S05]  /*0070*/  LOP3.LUT R0, R0, 0x1fe, RZ, 0xc0, !PT ;  /* 0x000001fe00007812 */ /* 0x000fca00078ec0ff */
[----:B---3--:R-:W-:-:S04]  /*0080*/  IMAD R0, R3, 0x200, R0 ;  /* 0x0000020003007824 */ /* 0x008fc800078e0200 */
[----:B------:R-:W-:Y:S01]  /*0090*/  IMAD.HI R5, R0, 0x63e7063f, RZ ;  /* 0x63e7063f00057827 */ /* 0x000fe200078e02ff */
[----:B------:R-:W-:-:S04]  /*00a0*/  SHF.R.S32.HI R3, RZ, 0x1f, R0 ;  /* 0x0000001fff037819 */ /* 0x000fc80000011400 */
[----:B------:R-:W-:Y:S02]  /*00b0*/  LEA.HI R8, R3, R0, RZ, 0xc ;  /* 0x0000000003087211 */ /* 0x000fe400078f60ff */
[----:B------:R-:W-:Y:S02]  /*00c0*/  SHF.R.U32.HI R10, RZ, 0x1f, R5 ;  /* 0x0000001fff0a7819 */ /* 0x000fe40000011605 */
[----:B------:R-:W-:Y:S02]  /*00d0*/  SHF.R.S32.HI R2, RZ, 0xc, R8 ;  /* 0x0000000cff027819 */ /* 0x000fe40000011408 */
[----:B------:R-:W-:Y:S02]  /*00e0*/  LEA.HI.SX32 R13, R5, R10, 0xf ;  /* 0x0000000a050d7211 */ /* 0x000fe400078f7aff */
[----:B------:R-:W-:Y:S01]  /*00f0*/  LOP3.LUT R9, R8, 0xfffff000, RZ, 0xc0, !PT ;  /* 0xfffff00008097812 */ /* 0x000fe200078ec0ff */
[----:B------:R-:W-:-:S04]  /*0100*/  IMAD.HI R3, R2, 0x63e7063f, RZ ;  /* 0x63e7063f02037827 */ /* 0x000fc800078e02ff */
[----:B------:R-:W-:Y:S01]  /*0110*/  IMAD.IADD R10, R0, 0x1, -R9 ;  /* 0x00000001000a7824 */ /* 0x000fe200078e0a09 */
[----:B------:R-:W-:-:S04]  /*0120*/  SHF.R.U32.HI R4, RZ, 0x1f, R3 ;  /* 0x0000001fff047819 */ /* 0x000fc80000011603 */
[----:B------:R-:W-:Y:S02]  /*0130*/  LEA.HI.SX32 R3, R3, R4, 0x1b ;  /* 0x0000000403037211 */ /* 0x000fe400078fdaff */
[----:B------:R-:W1:Y:S03]  /*0140*/  LDC.64 R4, c[0x0][0x218] ;  /* 0x00008600ff047b82 */ /* 0x000e660000000a00 */
[----:B------:R-:W-:Y:S02]  /*0150*/  IMAD R11, R3, -0x52, R2 ;  /* 0xffffffae030b7824 */ /* 0x000fe400078e0202 */
[----:B------:R-:W-:-:S03]  /*0160*/  IMAD R2, R13, -0x52000, R0 ;  /* 0xfffae0000d027824 */ /* 0x000fc600078e0200 */
[----:B------:R-:W-:Y:S01]  /*0170*/  ISETP.GE.AND P1, PT, R11, 0x50, PT ;  /* 0x000000500b00780c */ /* 0x000fe20003f26270 */
[----:B------:R-:W-:Y:S01]  /*0180*/  IMAD R3, R13, 0x50000, R2 ;  /* 0x000500000d037824 */ /* 0x000fe200078e0202 */
[----:B------:R-:W-:Y:S01]  /*0190*/  ISETP.GT.AND P0, PT, R11, 0x4f, PT ;  /* 0x0000004f0b00780c */ /* 0x000fe20003f04270 */
[----:B------:R-:W-:Y:S02]  /*01a0*/  IMAD.SHL.U32 R14, R13, 0x2000, RZ ;  /* 0x000020000d0e7824 */ /* 0x000fe400078e00ff */
[----:B--2---:R-:W-:Y:S01]  /*01b0*/  IMAD.WIDE R6, R3, 0x4, R6 ;  /* 0x0000000403067825 */ /* 0x004fe200078e0206 */
[----:B------:R-:W-:Y:S02]  /*01c0*/  CS2R R2, SRZ ;  /* 0x0000000000027805 */ /* 0x000fe4000001ff00 */
[----:B------:R-:W-:-:S05]  /*01d0*/  CS2R R12, SRZ ;  /* 0x00000000000c7805 */ /* 0x000fca000001ff00 */
[----:B------:R2:W3:Y:S01]  /*01e0*/  @!P1 LDG.E.64 R2, desc[UR4][R6.64] ;  /* 0x0000000406029981 */ /* 0x0004e2000c1e1b00 */
[----:B-1----:R-:W-:Y:S01]  /*01f0*/  IMAD.WIDE R8, R11, 0x4, R4 ;  /* 0x000000040b087825 */ /* 0x002fe200078e0204 */
[----:B------:R-:W-:-:S03]  /*0200*/  SHF.R.S32.HI R4, RZ, 0x1f, R14 ;  /* 0x0000001fff047819 */ /* 0x000fc6000001140e */
[----:B------:R-:W-:Y:S01]  /*0210*/  IMAD.SHL.U32 R11, R11, 0x1000, RZ ;  /* 0x000010000b0b7824 */ /* 0x000fe200078e00ff */
[----:B------:R-:W4:Y:S04]  /*0220*/  @!P1 LDG.E.EL R12, desc[UR4][R8.64] ;  /* 0x00000004080c9981 */ /* 0x000f28000c2e1900 */
[----:B------:R-:W-:Y:S01]  /*0230*/  IADD3 R14, P2, P3, R11, R10, R14 ;  /* 0x0000000a0b0e7210 */ /* 0x000fe20007b5e00e */
[----:B------:R-:W5:Y:S01]  /*0240*/  @!P1 LDG.E.EL R13, desc[UR4][R8.64] ;  /* 0x00000004080d9981 */ /* 0x000f62000c2e1900 */
[----:B------:R-:W-:Y:S02]  /*0250*/  SHF.R.S32.HI R10, RZ, 0x1f, R10 ;  /* 0x0000001fff0a7819 */ /* 0x000fe4000001140a */
[----:B------:R-:W-:-:S04]  /*0260*/  SHF.R.S32.HI R11, RZ, 0x1f, R11 ;  /* 0x0000001fff0b7819 */ /* 0x000fc8000001140b */
[----:B------:R-:W-:Y:S02]  /*0270*/  IADD3.X R11, R11, R10, R4, P2, P3 ;  /* 0x0000000a0b0b7210 */ /* 0x000fe400017e6404 */
[C---:B--2---:R-:W-:Y:S02]  /*0280*/  LEA R6, P2, R14.reuse, UR6, 0x2 ;  /* 0x000000060e067c11 */ /* 0x044fe4000f8410ff */
[----:B------:R-:W-:Y:S02]  /*0290*/  CS2R R4, SRZ ;  /* 0x0000000000047805 */ /* 0x000fe4000001ff00 */
[----:B------:R-:W-:Y:S02]  /*02a0*/  LEA.HI.X R7, R14, UR7, R11, 0x2, P2 ;  /* 0x000000070e077c11 */ /* 0x000fe400090f140b */
[----:B------:R-:W1:Y:S03]  /*02b0*/  LDC.64 R10, c[0x0][0x228] ;  /* 0x00008a00ff0a7b82 */ /* 0x000e660000000a00 */
[----:B------:R-:W2:Y:S01]  /*02c0*/  @P0 LDG.E.64 R4, desc[UR4][R6.64+-0x140000] ;  /* 0xec00000406040981 */ /* 0x000ea2000c1e1b00 */
[----:B---3--:R-:W-:-:S02]  /*02d0*/  SEL R14, R3, RZ, !P1 ;  /* 0x000000ff030e7207 */ /* 0x008fc40004800000 */
[----:B------:R-:W-:Y:S02]  /*02e0*/  SEL R2, R2, RZ, !P1 ;  /* 0x000000ff02027207 */ /* 0x000fe40004800000 */
[----:B----4-:R-:W-:Y:S02]  /*02f0*/  SEL R3, R12, RZ, !P1 ;  /* 0x000000ff0c037207 */ /* 0x010fe40004800000 */
[----:B-----5:R-:W-:Y:S02]  /*0300*/  SEL R13, R13, RZ, !P1 ;  /* 0x000000ff0d0d7207 */ /* 0x020fe40004800000 */
[C---:B------:R-:W-:Y:S01]  /*0310*/  FSETP.GEU.AND P2, PT, R2.reuse, -R3, PT ;  /* 0x800000030200720b */ /* 0x040fe20003f4e000 */
[----:B------:R-:W-:Y:S01]  /*0320*/  FADD R2, R2, R3 ;  /* 0x0000000302027221 */ /* 0x000fe20000000000 */
[C---:B------:R-:W-:Y:S01]  /*0330*/  FSETP.GEU.AND P3, PT, R14.reuse, -R13, PT ;  /* 0x8000000d0e00720b */ /* 0x040fe20003f6e000 */
[----:B------:R-:W-:-:S03]  /*0340*/  FADD R3, R14, R13 ;  /* 0x0000000d0e037221 */ /* 0x000fc60000000000 */
[----:B------:R-:W-:Y:S02]  /*0350*/  FSEL R8, R2, RZ, P2 ;  /* 0x000000ff02087208 */ /* 0x000fe40001000000 */
[----:B------:R-:W-:Y:S01]  /*0360*/  FSEL R9, R3, RZ, P3 ;  /* 0x000000ff03097208 */ /* 0x000fe20001800000 */
[----:B-1----:R-:W-:Y:S01]  /*0370*/  IMAD.WIDE R2, R0, 0x4, R10 ;  /* 0x0000000400027825 */ /* 0x002fe200078e020a */
[----:B--2---:R-:W-:Y:S02]  /*0380*/  @P1 SEL R8, R4, RZ, P0 ;  /* 0x000000ff04081207 */ /* 0x004fe40000000000 */
[----:B------:R-:W-:-:S05]  /*0390*/  @P1 SEL R9, R5, RZ, P0 ;  /* 0x000000ff05091207 */ /* 0x000fca0000000000 */
[----:B------:R-:W-:Y:S01]  /*03a0*/  STG.E.64 desc[UR4][R2.64], R8 ;  /* 0x0000000802007986 */ /* 0x000fe2000c101b04 */
[----:B------:R-:W-:Y:S05]  /*03b0*/  EXIT ;  /* 0x000000000000794d */ /* 0x000fea0003800000 */
.L_x_0:
[----:B------:R-:W-:-:S00]  /*03c0*/  BRA `(.L_x_0) ;  /* 0xfffffffc00fc7947 */ /* 0x000fc0000383ffff */
[----:B------:R-:W-:-:S00]  /*03d0*/  NOP ;  /* 0x0000000000007918 */ /* 0x000fc00000000000 */
        /* <DEDUP_REMOVED lines=10> */
.L_x_1:


//--------------------- .nv.constant0.triton_poi_fused_cat_5 --------------------------
	.section	.nv.constant0.triton_poi_fused_cat_5,"a",@progbits
	.sectionflags	@""
	.align	4
.nv.constant0.triton_poi_fused_cat_5:
	.zero		564
